//
// Generated by NVIDIA NVVM Compiler
//
// Compiler Build ID: CL-36424714
// Cuda compilation tools, release 13.0, V13.0.88
// Based on NVVM 20.0.0
//

.version 9.0
.target sm_100
.address_size 64

	// .globl	_Z12gpu_multiplyPfS_S_iiii

.visible .entry _Z12gpu_multiplyPfS_S_iiii(
	.param .u64 .ptr .align 1 _Z12gpu_multiplyPfS_S_iiii_param_0,
	.param .u64 .ptr .align 1 _Z12gpu_multiplyPfS_S_iiii_param_1,
	.param .u64 .ptr .align 1 _Z12gpu_multiplyPfS_S_iiii_param_2,
	.param .u32 _Z12gpu_multiplyPfS_S_iiii_param_3,
	.param .u32 _Z12gpu_multiplyPfS_S_iiii_param_4,
	.param .u32 _Z12gpu_multiplyPfS_S_iiii_param_5,
	.param .u32 _Z12gpu_multiplyPfS_S_iiii_param_6
)
{
	.reg .pred 	%p<13>;
	.reg .b32 	%r<41>;
	.reg .b32 	%f<68>;
	.reg .b64 	%rd<53>;

	ld.param.u64 	%rd7, [_Z12gpu_multiplyPfS_S_iiii_param_0];
	ld.param.u64 	%rd8, [_Z12gpu_multiplyPfS_S_iiii_param_1];
	ld.param.u64 	%rd6, [_Z12gpu_multiplyPfS_S_iiii_param_2];
	ld.param.u32 	%r20, [_Z12gpu_multiplyPfS_S_iiii_param_3];
	ld.param.u32 	%r18, [_Z12gpu_multiplyPfS_S_iiii_param_4];
	ld.param.u32 	%r19, [_Z12gpu_multiplyPfS_S_iiii_param_6];
	cvta.to.global.u64 	%rd1, %rd8;
	cvta.to.global.u64 	%rd2, %rd7;
	mov.u32 	%r21, %ctaid.x;
	mov.u32 	%r22, %ntid.x;
	mov.u32 	%r23, %tid.x;
	mad.lo.s32 	%r1, %r21, %r22, %r23;
	mov.u32 	%r24, %ctaid.y;
	mov.u32 	%r25, %ntid.y;
	mov.u32 	%r26, %tid.y;
	mad.lo.s32 	%r2, %r24, %r25, %r26;
	setp.ge.s32 	%p1, %r2, %r20;
	setp.ge.s32 	%p2, %r1, %r19;
	or.pred  	%p3, %p1, %p2;
	@%p3 bra 	$L__BB0_14;
	setp.lt.s32 	%p4, %r18, 1;
	mov.f32 	%f67, 0f00000000;
	@%p4 bra 	$L__BB0_13;
	mul.lo.s32 	%r3, %r18, %r2;
	and.b32  	%r4, %r18, 7;
	setp.lt.u32 	%p5, %r18, 8;
	mov.f32 	%f67, 0f00000000;
	mov.b32 	%r39, 0;
	@%p5 bra 	$L__BB0_5;
	and.b32  	%r39, %r18, 2147483640;
	neg.s32 	%r37, %r39;
	shl.b32 	%r7, %r19, 3;
	mul.wide.u32 	%rd9, %r3, 4;
	add.s64 	%rd10, %rd9, %rd2;
	add.s64 	%rd52, %rd10, 16;
	mov.f32 	%f67, 0f00000000;
	mul.wide.s32 	%rd13, %r19, 4;
	mov.u32 	%r36, %r1;
$L__BB0_4:
	.pragma "nounroll";
	ld.global.f32 	%f17, [%rd52+-16];
	mul.wide.s32 	%rd11, %r36, 4;
	add.s64 	%rd12, %rd1, %rd11;
	ld.global.f32 	%f18, [%rd12];
	fma.rn.f32 	%f19, %f17, %f18, %f67;
	ld.global.f32 	%f20, [%rd52+-12];
	add.s64 	%rd14, %rd12, %rd13;
	ld.global.f32 	%f21, [%rd14];
	fma.rn.f32 	%f22, %f20, %f21, %f19;
	ld.global.f32 	%f23, [%rd52+-8];
	add.s64 	%rd15, %rd14, %rd13;
	ld.global.f32 	%f24, [%rd15];
	fma.rn.f32 	%f25, %f23, %f24, %f22;
	ld.global.f32 	%f26, [%rd52+-4];
	add.s64 	%rd16, %rd15, %rd13;
	ld.global.f32 	%f27, [%rd16];
	fma.rn.f32 	%f28, %f26, %f27, %f25;
	ld.global.f32 	%f29, [%rd52];
	add.s64 	%rd17, %rd16, %rd13;
	ld.global.f32 	%f30, [%rd17];
	fma.rn.f32 	%f31, %f29, %f30, %f28;
	ld.global.f32 	%f32, [%rd52+4];
	add.s64 	%rd18, %rd17, %rd13;
	ld.global.f32 	%f33, [%rd18];
	fma.rn.f32 	%f34, %f32, %f33, %f31;
	ld.global.f32 	%f35, [%rd52+8];
	add.s64 	%rd19, %rd18, %rd13;
	ld.global.f32 	%f36, [%rd19];
	fma.rn.f32 	%f37, %f35, %f36, %f34;
	ld.global.f32 	%f38, [%rd52+12];
	add.s64 	%rd20, %rd19, %rd13;
	ld.global.f32 	%f39, [%rd20];
	fma.rn.f32 	%f67, %f38, %f39, %f37;
	add.s32 	%r37, %r37, 8;
	add.s32 	%r36, %r36, %r7;
	add.s64 	%rd52, %rd52, 32;
	setp.ne.s32 	%p6, %r37, 0;
	@%p6 bra 	$L__BB0_4;
$L__BB0_5:
	setp.eq.s32 	%p7, %r4, 0;
	@%p7 bra 	$L__BB0_13;
	and.b32  	%r13, %r18, 3;
	setp.lt.u32 	%p8, %r4, 4;
	@%p8 bra 	$L__BB0_8;
	add.s32 	%r28, %r39, %r3;
	mul.wide.u32 	%rd21, %r28, 4;
	add.s64 	%rd22, %rd2, %rd21;
	ld.global.f32 	%f41, [%rd22];
	mad.lo.s32 	%r29, %r39, %r19, %r1;
	mul.wide.s32 	%rd23, %r29, 4;
	add.s64 	%rd24, %rd1, %rd23;
	ld.global.f32 	%f42, [%rd24];
	fma.rn.f32 	%f43, %f41, %f42, %f67;
	cvt.u64.u32 	%rd25, %r3;
	cvt.u64.u32 	%rd26, %r39;
	add.s64 	%rd27, %rd26, %rd25;
	shl.b64 	%rd28, %rd27, 2;
	add.s64 	%rd29, %rd2, %rd28;
	ld.global.f32 	%f44, [%rd29+4];
	mul.wide.s32 	%rd30, %r19, 4;
	add.s64 	%rd31, %rd24, %rd30;
	ld.global.f32 	%f45, [%rd31];
	fma.rn.f32 	%f46, %f44, %f45, %f43;
	ld.global.f32 	%f47, [%rd29+8];
	add.s64 	%rd32, %rd31, %rd30;
	ld.global.f32 	%f48, [%rd32];
	fma.rn.f32 	%f49, %f47, %f48, %f46;
	ld.global.f32 	%f50, [%rd29+12];
	add.s64 	%rd33, %rd32, %rd30;
	ld.global.f32 	%f51, [%rd33];
	fma.rn.f32 	%f67, %f50, %f51, %f49;
	add.s32 	%r39, %r39, 4;
$L__BB0_8:
	setp.eq.s32 	%p9, %r13, 0;
	@%p9 bra 	$L__BB0_13;
	setp.eq.s32 	%p10, %r13, 1;
	@%p10 bra 	$L__BB0_11;
	add.s32 	%r30, %r39, %r3;
	mul.wide.u32 	%rd34, %r30, 4;
	add.s64 	%rd35, %rd2, %rd34;
	ld.global.f32 	%f53, [%rd35];
	mad.lo.s32 	%r31, %r39, %r19, %r1;
	mul.wide.s32 	%rd36, %r31, 4;
	add.s64 	%rd37, %rd1, %rd36;
	ld.global.f32 	%f54, [%rd37];
	fma.rn.f32 	%f55, %f53, %f54, %f67;
	cvt.u64.u32 	%rd38, %r3;
	cvt.u64.u32 	%rd39, %r39;
	add.s64 	%rd40, %rd39, %rd38;
	shl.b64 	%rd41, %rd40, 2;
	add.s64 	%rd42, %rd2, %rd41;
	ld.global.f32 	%f56, [%rd42+4];
	mul.wide.s32 	%rd43, %r19, 4;
	add.s64 	%rd44, %rd37, %rd43;
	ld.global.f32 	%f57, [%rd44];
	fma.rn.f32 	%f67, %f56, %f57, %f55;
	add.s32 	%r39, %r39, 2;
$L__BB0_11:
	and.b32  	%r32, %r18, 1;
	setp.eq.b32 	%p11, %r32, 1;
	not.pred 	%p12, %p11;
	@%p12 bra 	$L__BB0_13;
	add.s32 	%r33, %r39, %r3;
	mul.wide.u32 	%rd45, %r33, 4;
	add.s64 	%rd46, %rd2, %rd45;
	ld.global.f32 	%f58, [%rd46];
	mad.lo.s32 	%r34, %r39, %r19, %r1;
	mul.wide.s32 	%rd47, %r34, 4;
	add.s64 	%rd48, %rd1, %rd47;
	ld.global.f32 	%f59, [%rd48];
	fma.rn.f32 	%f67, %f58, %f59, %f67;
$L__BB0_13:
	mad.lo.s32 	%r35, %r19, %r2, %r1;
	cvta.to.global.u64 	%rd49, %rd6;
	mul.wide.s32 	%rd50, %r35, 4;
	add.s64 	%rd51, %rd49, %rd50;
	st.global.f32 	[%rd51], %f67;
$L__BB0_14:
	ret;

}


// ===== COMPILED SASS (sm_100) =====

	.target	sm_100

	.elftype	@"ET_EXEC"


//--------------------- .note.nv.tkinfo           --------------------------
	.section	.note.nv.tkinfo,"",@"SHT_NOTE"
	.sectionflags	@"SHF_NOTE_NV_TKINFO"
	.tkinfo
        /*0018*/ 	.word	0x00000002
        /*0030*/ 	.string	""
        /*0030*/ 	.string	"ptxas"
        /*0030*/ 	.string	"Cuda compilation tools, release 13.0, V13.0.88"
        /*0030*/ 	.string	"Build cuda_13.0.r13.0/compiler.36424714_0"
        /*0030*/ 	.string	"-arch sm_100 -m 64 "



//--------------------- .note.nv.cuinfo           --------------------------
	.section	.note.nv.cuinfo,"",@"SHT_NOTE"
	.sectionflags	@"SHF_NOTE_NV_CUINFO"
        /*0018*/ 	.short	0x0002
        /*001a*/ 	.short	0x0064
        /*001c*/ 	.short	0x0082
	.zero		2


//--------------------- .nv.info                  --------------------------
	.section	.nv.info,"",@"SHT_CUDA_INFO"
	.align	4


	//----- nvinfo : EIATTR_REGCOUNT
	.align		4
        /*0000*/ 	.byte	0x04, 0x2f
        /*0002*/ 	.short	(.L_1 - .L_0)
	.align		4
.L_0:
        /*0004*/ 	.word	index@(_Z12gpu_multiplyPfS_S_iiii)
        /*0008*/ 	.word	0x00000020


	//----- nvinfo : EIATTR_FRAME_SIZE
	.align		4
.L_1:
        /*000c*/ 	.byte	0x04, 0x11
        /*000e*/ 	.short	(.L_3 - .L_2)
	.align		4
.L_2:
        /*0010*/ 	.word	index@(_Z12gpu_multiplyPfS_S_iiii)
        /*0014*/ 	.word	0x00000000


	//----- nvinfo : EIATTR_MIN_STACK_SIZE
	.align		4
.L_3:
        /*0018*/ 	.byte	0x04, 0x12
        /*001a*/ 	.short	(.L_5 - .L_4)
	.align		4
.L_4:
        /*001c*/ 	.word	index@(_Z12gpu_multiplyPfS_S_iiii)
        /*0020*/ 	.word	0x00000000
.L_5:


//--------------------- .nv.compat                --------------------------
	.section	.nv.compat,"",@"SHT_CUDA_COMPAT_INFO"
	.align	4
        /*0000*/ 	.byte	0x02, 0x09, 0x00, 0x00, 0x02, 0x02, 0x01, 0x00, 0x02, 0x05, 0x05, 0x00, 0x03, 0x07, 0x01, 0x01
        /*0010*/ 	.byte	0x02, 0x03, 0x00, 0x00, 0x02, 0x06, 0x01, 0x00, 0x04, 0x0b, 0x08, 0x00, 0x09, 0x00, 0x00, 0x00
        /*0020*/ 	.byte	0x00, 0x00, 0x00, 0x00


//--------------------- .nv.info._Z12gpu_multiplyPfS_S_iiii --------------------------
	.section	.nv.info._Z12gpu_multiplyPfS_S_iiii,"",@"SHT_CUDA_INFO"
	.sectionflags	@""
	.align	4


	//----- nvinfo : EIATTR_CUDA_API_VERSION
	.align		4
        /*0000*/ 	.byte	0x04, 0x37
        /*0002*/ 	.short	(.L_7 - .L_6)
.L_6:
        /*0004*/ 	.word	0x00000082


	//----- nvinfo : EIATTR_KPARAM_INFO
	.align		4
.L_7:
        /*0008*/ 	.byte	0x04, 0x17
        /*000a*/ 	.short	(.L_9 - .L_8)
.L_8:
        /*000c*/ 	.word	0x00000000
        /*0010*/ 	.short	0x0006
        /*0012*/ 	.short	0x0024
        /*0014*/ 	.byte	0x00, 0xf0, 0x11, 0x00


	//----- nvinfo : EIATTR_KPARAM_INFO
	.align		4
.L_9:
        /*0018*/ 	.byte	0x04, 0x17
        /*001a*/ 	.short	(.L_11 - .L_10)
.L_10:
        /*001c*/ 	.word	0x00000000
        /*0020*/ 	.short	0x0005
        /*0022*/ 	.short	0x0020
        /*0024*/ 	.byte	0x00, 0xf0, 0x11, 0x00


	//----- nvinfo : EIATTR_KPARAM_INFO
	.align		4
.L_11:
        /*0028*/ 	.byte	0x04, 0x17
        /*002a*/ 	.short	(.L_13 - .L_12)
.L_12:
        /*002c*/ 	.word	0x00000000
        /*0030*/ 	.short	0x0004
        /*0032*/ 	.short	0x001c
        /*0034*/ 	.byte	0x00, 0xf0, 0x11, 0x00


	//----- nvinfo : EIATTR_KPARAM_INFO
	.align		4
.L_13:
        /*0038*/ 	.byte	0x04, 0x17
        /*003a*/ 	.short	(.L_15 - .L_14)
.L_14:
        /*003c*/ 	.word	0x00000000
        /*0040*/ 	.short	0x0003
        /*0042*/ 	.short	0x0018
        /*0044*/ 	.byte	0x00, 0xf0, 0x11, 0x00


	//----- nvinfo : EIATTR_KPARAM_INFO
	.align		4
.L_15:
        /*0048*/ 	.byte	0x04, 0x17
        /*004a*/ 	.short	(.L_17 - .L_16)
.L_16:
        /*004c*/ 	.word	0x00000000
        /*0050*/ 	.short	0x0002
        /*0052*/ 	.short	0x0010
        /*0054*/ 	.byte	0x00, 0xf5, 0x21, 0x00


	//----- nvinfo : EIATTR_KPARAM_INFO
	.align		4
.L_17:
        /*0058*/ 	.byte	0x04, 0x17
        /*005a*/ 	.short	(.L_19 - .L_18)
.L_18:
        /*005c*/ 	.word	0x00000000
        /*0060*/ 	.short	0x0001
        /*0062*/ 	.short	0x0008
        /*0064*/ 	.byte	0x00, 0xf5, 0x21, 0x00


	//----- nvinfo : EIATTR_KPARAM_INFO
	.align		4
.L_19:
        /*0068*/ 	.byte	0x04, 0x17
        /*006a*/ 	.short	(.L_21 - .L_20)
.L_20:
        /*006c*/ 	.word	0x00000000
        /*0070*/ 	.short	0x0000
        /*0072*/ 	.short	0x0000
        /*0074*/ 	.byte	0x00, 0xf5, 0x21, 0x00


	//----- nvinfo : EIATTR_SPARSE_MMA_MASK
	.align		4
.L_21:
        /*0078*/ 	.byte	0x03, 0x50
        /*007a*/ 	.short	0x0000


	//----- nvinfo : EIATTR_MAXREG_COUNT
	.align		4
        /*007c*/ 	.byte	0x03, 0x1b
        /*007e*/ 	.short	0x00ff


	//----- nvinfo : EIATTR_MERCURY_ISA_VERSION
	.align		4
        /*0080*/ 	.byte	0x03, 0x5f
        /*0082*/ 	.short	0x0101


	//----- nvinfo : EIATTR_VRC_CTA_INIT_COUNT
	.align		4
        /*0084*/ 	.byte	0x02, 0x4a
	.zero		1
	.zero		1


	//----- nvinfo : EIATTR_EXIT_INSTR_OFFSETS
	.align		4
        /*0088*/ 	.byte	0x04, 0x1c
        /*008a*/ 	.short	(.L_23 - .L_22)


	//   ....[0]....
.L_22:
        /*008c*/ 	.word	0x000000d0


	//   ....[1]....
        /*0090*/ 	.word	0x000008f0


	//----- nvinfo : EIATTR_CBANK_PARAM_SIZE
	.align		4
.L_23:
        /*0094*/ 	.byte	0x03, 0x19
        /*0096*/ 	.short	0x0028


	//----- nvinfo : EIATTR_PARAM_CBANK
	.align		4
        /*0098*/ 	.byte	0x04, 0x0a
        /*009a*/ 	.short	(.L_25 - .L_24)
	.align		4
.L_24:
        /*009c*/ 	.word	index@(.nv.constant0._Z12gpu_multiplyPfS_S_iiii)
        /*00a0*/ 	.short	0x0380
        /*00a2*/ 	.short	0x0028


	//----- nvinfo : EIATTR_SW_WAR
	.align		4
.L_25:
        /*00a4*/ 	.byte	0x04, 0x36
        /*00a6*/ 	.short	(.L_27 - .L_26)
.L_26:
        /*00a8*/ 	.word	0x00000008
.L_27:


//--------------------- .nv.callgraph             --------------------------
	.section	.nv.callgraph,"",@"SHT_CUDA_CALLGRAPH"
	.align	4
	.sectionentsize	8
	.align		4
        /*0000*/ 	.word	0x00000000
	.align		4
        /*0004*/ 	.word	0xffffffff
	.align		4
        /*0008*/ 	.word	0x00000000
	.align		4
        /*000c*/ 	.word	0xfffffffe
	.align		4
        /*0010*/ 	.word	0x00000000
	.align		4
        /*0014*/ 	.word	0xfffffffd
	.align		4
        /*0018*/ 	.word	0x00000000
	.align		4
        /*001c*/ 	.word	0xfffffffc


//--------------------- .text._Z12gpu_multiplyPfS_S_iiii --------------------------
	.section	.text._Z12gpu_multiplyPfS_S_iiii,"ax",@progbits
	.align	128
        .global         _Z12gpu_multiplyPfS_S_iiii
        .type           _Z12gpu_multiplyPfS_S_iiii,@function
        .size           _Z12gpu_multiplyPfS_S_iiii,(.L_x_5 - _Z12gpu_multiplyPfS_S_iiii)
        .other          _Z12gpu_multiplyPfS_S_iiii,@"STO_CUDA_ENTRY STV_DEFAULT"
_Z12gpu_multiplyPfS_S_iiii:
.text._Z12gpu_multiplyPfS_S_iiii:
[----:B------:R-:W-:Y:S01]  /*0000*/  LDC R1, c[0x0][0x37c] ;  /* 0x0000df00ff017b82 */ /* 0x000fe20000000800 */
[----:B------:R-:W0:Y:S07]  /*0010*/  S2R R3, SR_TID.X ;  /* 0x0000000000037919 */ /* 0x000e2e0000002100 */
[----:B------:R-:W0:Y:S01]  /*0020*/  S2UR UR4, SR_CTAID.X ;  /* 0x00000000000479c3 */ /* 0x000e220000002500 */
[----:B------:R-:W1:Y:S01]  /*0030*/  LDCU UR6, c[0x0][0x398] ;  /* 0x00007300ff0677ac */ /* 0x000e620008000800 */
[----:B------:R-:W2:Y:S06]  /*0040*/  S2R R5, SR_TID.Y ;  /* 0x0000000000057919 */ /* 0x000eac0000002200 */
[----:B------:R-:W0:Y:S08]  /*0050*/  LDC R0, c[0x0][0x360] ;  /* 0x0000d800ff007b82 */ /* 0x000e300000000800 */
[----:B------:R-:W2:Y:S08]  /*0060*/  S2UR UR5, SR_CTAID.Y ;  /* 0x00000000000579c3 */ /* 0x000eb00000002600 */
[----:B------:R-:W2:Y:S08]  /*0070*/  LDC R16, c[0x0][0x364] ;  /* 0x0000d900ff107b82 */ /* 0x000eb00000000800 */
[----:B------:R-:W3:Y:S01]  /*0080*/  LDC R17, c[0x0][0x3a4] ;  /* 0x0000e900ff117b82 */ /* 0x000ee20000000800 */
[----:B0-----:R-:W-:-:S02]  /*0090*/  IMAD R0, R0, UR4, R3 ;  /* 0x0000000400007c24 */ /* 0x001fc4000f8e0203 */
[----:B--2---:R-:W-:-:S03]  /*00a0*/  IMAD R16, R16, UR5, R5 ;  /* 0x0000000510107c24 */ /* 0x004fc6000f8e0205 */
[----:B---3--:R-:W-:-:S04]  /*00b0*/  ISETP.GE.AND P0, PT, R0, R17, PT ;  /* 0x000000110000720c */ /* 0x008fc80003f06270 */
[----:B-1----:R-:W-:-:S13]  /*00c0*/  ISETP.GE.OR P0, PT, R16, UR6, P0 ;  /* 0x0000000610007c0c */ /* 0x002fda0008706670 */
[----:B------:R-:W-:Y:S05]  /*00d0*/  @P0 EXIT ;  /* 0x000000000000094d */ /* 0x000fea0003800000 */
[----:B------:R-:W0:Y:S01]  /*00e0*/  LDC R19, c[0x0][0x39c] ;  /* 0x0000e700ff137b82 */ /* 0x000e220000000800 */
[----:B------:R-:W1:Y:S01]  /*00f0*/  LDCU.64 UR4, c[0x0][0x358] ;  /* 0x00006b00ff0477ac */ /* 0x000e620008000a00 */
[----:B------:R-:W-:Y:S01]  /*0100*/  HFMA2 R24, -RZ, RZ, 0, 0 ;  /* 0x00000000ff187431 */ /* 0x000fe200000001ff */
[----:B0-----:R-:W-:-:S13]  /*0110*/  ISETP.GE.AND P0, PT, R19, 0x1, PT ;  /* 0x000000011300780c */ /* 0x001fda0003f06270 */
[----:B-1----:R-:W-:Y:S05]  /*0120*/  @!P0 BRA `(.L_x_0) ;  /* 0x0000000400e08947 */ /* 0x002fea0003800000 */
[C---:B------:R-:W-:Y:S01]  /*0130*/  ISETP.GE.U32.AND P1, PT, R19.reuse, 0x8, PT ;  /* 0x000000081300780c */ /* 0x040fe20003f26070 */
[----:B------:R-:W-:Y:S01]  /*0140*/  IMAD R20, R16, R19, RZ ;  /* 0x0000001310147224 */ /* 0x000fe200078e02ff */
[----:B------:R-:W-:Y:S02]  /*0150*/  LOP3.LUT R27, R19, 0x7, RZ, 0xc0, !PT ;  /* 0x00000007131b7812 */ /* 0x000fe400078ec0ff */
[----:B------:R-:W-:Y:S02]  /*0160*/  MOV R24, RZ ;  /* 0x000000ff00187202 */ /* 0x000fe40000000f00 */
[----:B------:R-:W-:Y:S02]  /*0170*/  ISETP.NE.AND P0, PT, R27, RZ, PT ;  /* 0x000000ff1b00720c */ /* 0x000fe40003f05270 */
[----:B------:R-:W-:-:S05]  /*0180*/  MOV R21, RZ ;  /* 0x000000ff00157202 */ /* 0x000fca0000000f00 */
[----:B------:R-:W-:Y:S06]  /*0190*/  @!P1 BRA `(.L_x_1) ;  /* 0x0000000000c49947 */ /* 0x000fec0003800000 */
[----:B------:R-:W0:Y:S01]  /*01a0*/  LDC.64 R2, c[0x0][0x380] ;  /* 0x0000e000ff027b82 */ /* 0x000e220000000a00 */
[----:B------:R-:W-:Y:S02]  /*01b0*/  LOP3.LUT R21, R19, 0x7ffffff8, RZ, 0xc0, !PT ;  /* 0x7ffffff813157812 */ /* 0x000fe400078ec0ff */
[----:B------:R-:W-:Y:S02]  /*01c0*/  MOV R24, RZ ;  /* 0x000000ff00187202 */ /* 0x000fe40000000f00 */
[----:B------:R-:W-:Y:S02]  /*01d0*/  MOV R18, R0 ;  /* 0x0000000000127202 */ /* 0x000fe40000000f00 */
[----:B------:R-:W-:Y:S01]  /*01e0*/  IADD3 R22, PT, PT, -R21, RZ, RZ ;  /* 0x000000ff15167210 */ /* 0x000fe20007ffe1ff */
[----:B0-----:R-:W-:-:S03]  /*01f0*/  IMAD.WIDE.U32 R2, R20, 0x4, R2 ;  /* 0x0000000414027825 */ /* 0x001fc600078e0002 */
[----:B------:R-:W-:-:S04]  /*0200*/  IADD3 R4, P1, PT, R2, 0x10, RZ ;  /* 0x0000001002047810 */ /* 0x000fc80007f3e0ff */
[----:B------:R-:W-:-:S09]  /*0210*/  IADD3.X R5, PT, PT, RZ, R3, RZ, P1, !PT ;  /* 0x00000003ff057210 */ /* 0x000fd20000ffe4ff */
.L_x_2:
[----:B------:R-:W0:Y:S01]  /*0220*/  LDC.64 R14, c[0x0][0x388] ;  /* 0x0000e200ff0e7b82 */ /* 0x000e220000000a00 */
[----:B------:R-:W-:Y:S02]  /*0230*/  MOV R2, R4 ;  /* 0x0000000400027202 */ /* 0x000fe40000000f00 */
[----:B------:R-:W-:-:S05]  /*0240*/  MOV R3, R5 ;  /* 0x0000000500037202 */ /* 0x000fca0000000f00 */
[----:B------:R-:W2:Y:S04]  /*0250*/  LDG.E R25, desc[UR4][R2.64+-0x10] ;  /* 0xfffff00402197981 */ /* 0x000ea8000c1e1900 */
[----:B------:R-:W3:Y:S04]  /*0260*/  LDG.E R23, desc[UR4][R2.64+-0xc] ;  /* 0xfffff40402177981 */ /* 0x000ee8000c1e1900 */
[----:B------:R-:W4:Y:S04]  /*0270*/  LDG.E R29, desc[UR4][R2.64+-0x8] ;  /* 0xfffff804021d7981 */ /* 0x000f28000c1e1900 */
[----:B------:R-:W5:Y:S01]  /*0280*/  LDG.E R28, desc[UR4][R2.64+-0x4] ;  /* 0xfffffc04021c7981 */ /* 0x000f62000c1e1900 */
[----:B0-----:R-:W-:-:S05]  /*0290*/  IMAD.WIDE R14, R18, 0x4, R14 ;  /* 0x00000004120e7825 */ /* 0x001fca00078e020e */
[----:B------:R0:W2:Y:S01]  /*02a0*/  LDG.E R26, desc[UR4][R14.64] ;  /* 0x000000040e1a7981 */ /* 0x0000a2000c1e1900 */
[----:B------:R-:W-:-:S04]  /*02b0*/  IMAD.WIDE R12, R17, 0x4, R14 ;  /* 0x00000004110c7825 */ /* 0x000fc800078e020e */
[C---:B------:R-:W-:Y:S02]  /*02c0*/  IMAD.WIDE R4, R17.reuse, 0x4, R12 ;  /* 0x0000000411047825 */ /* 0x040fe400078e020c */
[----:B------:R-:W3:Y:S02]  /*02d0*/  LDG.E R12, desc[UR4][R12.64] ;  /* 0x000000040c0c7981 */ /* 0x000ee4000c1e1900 */
[C---:B------:R-:W-:Y:S02]  /*02e0*/  IMAD.WIDE R8, R17.reuse, 0x4, R4 ;  /* 0x0000000411087825 */ /* 0x040fe400078e0204 */
[----:B------:R-:W4:Y:S02]  /*02f0*/  LDG.E R4, desc[UR4][R4.64] ;  /* 0x0000000404047981 */ /* 0x000f24000c1e1900 */
[C---:B------:R-:W-:Y:S02]  /*0300*/  IMAD.WIDE R6, R17.reuse, 0x4, R8 ;  /* 0x0000000411067825 */ /* 0x040fe400078e0208 */
[----:B------:R-:W5:Y:S02]  /*0310*/  LDG.E R8, desc[UR4][R8.64] ;  /* 0x0000000408087981 */ /* 0x000f64000c1e1900 */
[----:B------:R-:W-:-:S02]  /*0320*/  IMAD.WIDE R10, R17, 0x4, R6 ;  /* 0x00000004110a7825 */ /* 0x000fc400078e0206 */
[----:B------:R-:W5:Y:S04]  /*0330*/  LDG.E R5, desc[UR4][R2.64] ;  /* 0x0000000402057981 */ /* 0x000f68000c1e1900 */
[----:B------:R-:W5:Y:S01]  /*0340*/  LDG.E R6, desc[UR4][R6.64] ;  /* 0x0000000406067981 */ /* 0x000f62000c1e1900 */
[----:B0-----:R-:W-:-:S03]  /*0350*/  IMAD.WIDE R14, R17, 0x4, R10 ;  /* 0x00000004110e7825 */ /* 0x001fc600078e020a */
[----:B------:R-:W5:Y:S04]  /*0360*/  LDG.E R10, desc[UR4][R10.64] ;  /* 0x000000040a0a7981 */ /* 0x000f68000c1e1900 */
[----:B------:R-:W5:Y:S04]  /*0370*/  LDG.E R13, desc[UR4][R14.64] ;  /* 0x000000040e0d7981 */ /* 0x000f68000c1e1900 */
[----:B------:R-:W5:Y:S04]  /*0380*/  LDG.E R7, desc[UR4][R2.64+0x4] ;  /* 0x0000040402077981 */ /* 0x000f68000c1e1900 */
[----:B------:R-:W5:Y:S01]  /*0390*/  LDG.E R9, desc[UR4][R2.64+0xc] ;  /* 0x00000c0402097981 */ /* 0x000f62000c1e1900 */
[----:B--2---:R-:W-:Y:S01]  /*03a0*/  FFMA R26, R25, R26, R24 ;  /* 0x0000001a191a7223 */ /* 0x004fe20000000018 */
[----:B------:R-:W-:-:S02]  /*03b0*/  IMAD.WIDE R24, R17, 0x4, R14 ;  /* 0x0000000411187825 */ /* 0x000fc400078e020e */
[----:B------:R-:W2:Y:S04]  /*03c0*/  LDG.E R14, desc[UR4][R2.64+0x8] ;  /* 0x00000804020e7981 */ /* 0x000ea8000c1e1900 */
[----:B------:R-:W2:Y:S01]  /*03d0*/  LDG.E R24, desc[UR4][R24.64] ;  /* 0x0000000418187981 */ /* 0x000ea2000c1e1900 */
[----:B---3--:R-:W-:Y:S01]  /*03e0*/  FFMA R12, R23, R12, R26 ;  /* 0x0000000c170c7223 */ /* 0x008fe2000000001a */
[----:B------:R-:W-:-:S03]  /*03f0*/  IADD3 R22, PT, PT, R22, 0x8, RZ ;  /* 0x0000000816167810 */ /* 0x000fc60007ffe0ff */
[----:B----4-:R-:W-:Y:S01]  /*0400*/  FFMA R29, R29, R4, R12 ;  /* 0x000000041d1d7223 */ /* 0x010fe2000000000c */
[----:B------:R-:W-:-:S03]  /*0410*/  ISETP.NE.AND P1, PT, R22, RZ, PT ;  /* 0x000000ff1600720c */ /* 0x000fc60003f25270 */
[----:B-----5:R-:W-:Y:S01]  /*0420*/  FFMA R8, R28, R8, R29 ;  /* 0x000000081c087223 */ /* 0x020fe2000000001d */
[----:B------:R-:W-:-:S03]  /*0430*/  IADD3 R4, P2, PT, R2, 0x20, RZ ;  /* 0x0000002002047810 */ /* 0x000fc60007f5e0ff */
[----:B------:R-:W-:Y:S01]  /*0440*/  FFMA R6, R5, R6, R8 ;  /* 0x0000000605067223 */ /* 0x000fe20000000008 */
[----:B------:R-:W-:Y:S02]  /*0450*/  IADD3.X R5, PT, PT, RZ, R3, RZ, P2, !PT ;  /* 0x00000003ff057210 */ /* 0x000fe400017fe4ff */
[----:B------:R-:W-:Y:S01]  /*0460*/  LEA R18, R17, R18, 0x3 ;  /* 0x0000001211127211 */ /* 0x000fe200078e18ff */
[----:B------:R-:W-:-:S04]  /*0470*/  FFMA R7, R7, R10, R6 ;  /* 0x0000000a07077223 */ /* 0x000fc80000000006 */
[----:B--2---:R-:W-:-:S04]  /*0480*/  FFMA R14, R14, R13, R7 ;  /* 0x0000000d0e0e7223 */ /* 0x004fc80000000007 */
[----:B------:R-:W-:Y:S01]  /*0490*/  FFMA R24, R9, R24, R14 ;  /* 0x0000001809187223 */ /* 0x000fe2000000000e */
[----:B------:R-:W-:Y:S06]  /*04a0*/  @P1 BRA `(.L_x_2) ;  /* 0xfffffffc005c1947 */ /* 0x000fec000383ffff */
.L_x_1:
[----:B------:R-:W-:Y:S05]  /*04b0*/  @!P0 BRA `(.L_x_0) ;  /* 0x0000000000fc8947 */ /* 0x000fea0003800000 */
[----:B------:R-:W-:Y:S02]  /*04c0*/  ISETP.GE.U32.AND P1, PT, R27, 0x4, PT ;  /* 0x000000041b00780c */ /* 0x000fe40003f26070 */
[----:B------:R-:W-:-:S04]  /*04d0*/  LOP3.LUT R14, R19, 0x3, RZ, 0xc0, !PT ;  /* 0x00000003130e7812 */ /* 0x000fc800078ec0ff */
[----:B------:R-:W-:-:S07]  /*04e0*/  ISETP.NE.AND P0, PT, R14, RZ, PT ;  /* 0x000000ff0e00720c */ /* 0x000fce0003f05270 */
[----:B------:R-:W-:Y:S06]  /*04f0*/  @!P1 BRA `(.L_x_3) ;  /* 0x00000000006c9947 */ /* 0x000fec0003800000 */
[----:B------:R-:W0:Y:S01]  /*0500*/  LDC.64 R4, c[0x0][0x388] ;  /* 0x0000e200ff047b82 */ /* 0x000e220000000a00 */
[----:B------:R-:W1:Y:S01]  /*0510*/  LDCU.64 UR6, c[0x0][0x380] ;  /* 0x00007000ff0677ac */ /* 0x000e620008000a00 */
[----:B------:R-:W-:Y:S01]  /*0520*/  IMAD R7, R21, R17, R0 ;  /* 0x0000001115077224 */ /* 0x000fe200078e0200 */
[CC--:B------:R-:W-:Y:S02]  /*0530*/  IADD3 R3, PT, PT, R20.reuse, R21.reuse, RZ ;  /* 0x0000001514037210 */ /* 0x0c0fe40007ffe0ff */
[----:B------:R-:W-:-:S03]  /*0540*/  IADD3 R8, P1, PT, R20, R21, RZ ;  /* 0x0000001514087210 */ /* 0x000fc60007f3e0ff */
[----:B------:R-:W2:Y:S01]  /*0550*/  LDC.64 R12, c[0x0][0x380] ;  /* 0x0000e000ff0c7b82 */ /* 0x000ea20000000a00 */
[----:B0-----:R-:W-:-:S04]  /*0560*/  IMAD.WIDE R4, R7, 0x4, R4 ;  /* 0x0000000407047825 */ /* 0x001fc800078e0204 */
[----:B------:R-:W-:Y:S02]  /*0570*/  IMAD.WIDE R6, R17, 0x4, R4 ;  /* 0x0000000411067825 */ /* 0x000fe400078e0204 */
[----:B------:R-:W3:Y:S02]  /*0580*/  LDG.E R4, desc[UR4][R4.64] ;  /* 0x0000000404047981 */ /* 0x000ee4000c1e1900 */
[----:B--2---:R-:W-:Y:S01]  /*0590*/  IMAD.WIDE.U32 R12, R3, 0x4, R12 ;  /* 0x00000004030c7825 */ /* 0x004fe200078e000c */
[----:B------:R-:W-:Y:S02]  /*05a0*/  IADD3.X R3, PT, PT, RZ, RZ, RZ, P1, !PT ;  /* 0x000000ffff037210 */ /* 0x000fe40000ffe4ff */
[----:B-1----:R-:W-:-:S03]  /*05b0*/  LEA R2, P1, R8, UR6, 0x2 ;  /* 0x0000000608027c11 */ /* 0x002fc6000f8210ff */
[----:B------:R-:W3:Y:S01]  /*05c0*/  LDG.E R13, desc[UR4][R12.64] ;  /* 0x000000040c0d7981 */ /* 0x000ee2000c1e1900 */
[----:B------:R-:W-:Y:S01]  /*05d0*/  LEA.HI.X R3, R8, UR7, R3, 0x2, P1 ;  /* 0x0000000708037c11 */ /* 0x000fe200088f1403 */
[C---:B------:R-:W-:Y:S02]  /*05e0*/  IMAD.WIDE R8, R17.reuse, 0x4, R6 ;  /* 0x0000000411087825 */ /* 0x040fe400078e0206 */
[----:B------:R-:W2:Y:S04]  /*05f0*/  LDG.E R6, desc[UR4][R6.64] ;  /* 0x0000000406067981 */ /* 0x000ea8000c1e1900 */
[----:B------:R-:W2:Y:S01]  /*0600*/  LDG.E R15, desc[UR4][R2.64+0x4] ;  /* 0x00000404020f7981 */ /* 0x000ea2000c1e1900 */
[----:B------:R-:W-:-:S03]  /*0610*/  IMAD.WIDE R10, R17, 0x4, R8 ;  /* 0x00000004110a7825 */ /* 0x000fc600078e0208 */
[----:B------:R-:W4:Y:S04]  /*0620*/  LDG.E R22, desc[UR4][R8.64] ;  /* 0x0000000408167981 */ /* 0x000f28000c1e1900 */
[----:B------:R-:W4:Y:S04]  /*0630*/  LDG.E R18, desc[UR4][R2.64+0x8] ;  /* 0x0000080402127981 */ /* 0x000f28000c1e1900 */
[----:B------:R-:W5:Y:S04]  /*0640*/  LDG.E R26, desc[UR4][R2.64+0xc] ;  /* 0x00000c04021a7981 */ /* 0x000f68000c1e1900 */
[----:B------:R-:W5:Y:S01]  /*0650*/  LDG.E R10, desc[UR4][R10.64] ;  /* 0x000000040a0a7981 */ /* 0x000f62000c1e1900 */
[----:B------:R-:W-:Y:S01]  /*0660*/  IADD3 R21, PT, PT, R21, 0x4, RZ ;  /* 0x0000000415157810 */ /* 0x000fe20007ffe0ff */
[----:B---3--:R-:W-:-:S04]  /*0670*/  FFMA R24, R13, R4, R24 ;  /* 0x000000040d187223 */ /* 0x008fc80000000018 */
[----:B--2---:R-:W-:-:S04]  /*0680*/  FFMA R15, R15, R6, R24 ;  /* 0x000000060f0f7223 */ /* 0x004fc80000000018 */
[----:B----4-:R-:W-:-:S04]  /*0690*/  FFMA R15, R18, R22, R15 ;  /* 0x00000016120f7223 */ /* 0x010fc8000000000f */
[----:B-----5:R-:W-:-:S07]  /*06a0*/  FFMA R24, R26, R10, R15 ;  /* 0x0000000a1a187223 */ /* 0x020fce000000000f */
.L_x_3:
[----:B------:R-:W-:Y:S05]  /*06b0*/  @!P0 BRA `(.L_x_0) ;  /* 0x00000000007c8947 */ /* 0x000fea0003800000 */
[----:B------:R-:W-:Y:S01]  /*06c0*/  ISETP.NE.AND P1, PT, R14, 0x1, PT ;  /* 0x000000010e00780c */ /* 0x000fe20003f25270 */
[----:B------:R-:W0:Y:S01]  /*06d0*/  LDC.64 R10, c[0x0][0x380] ;  /* 0x0000e000ff0a7b82 */ /* 0x000e220000000a00 */
[----:B------:R-:W-:-:S04]  /*06e0*/  LOP3.LUT R19, R19, 0x1, RZ, 0xc0, !PT ;  /* 0x0000000113137812 */ /* 0x000fc800078ec0ff */
[----:B------:R-:W-:-:S03]  /*06f0*/  ISETP.NE.U32.AND P0, PT, R19, 0x1, PT ;  /* 0x000000011300780c */ /* 0x000fc60003f05070 */
[----:B------:R-:W1:Y:S04]  /*0700*/  LDC.64 R8, c[0x0][0x388] ;  /* 0x0000e200ff087b82 */ /* 0x000e680000000a00 */
[CC--:B------:R-:W-:Y:S02]  /*0710*/  @P1 IADD3 R13, PT, PT, R20.reuse, R21.reuse, RZ ;  /* 0x00000015140d1210 */ /* 0x0c0fe40007ffe0ff */
[----:B------:R-:W-:Y:S02]  /*0720*/  @P1 IADD3 R12, P2, PT, R20, R21, RZ ;  /* 0x00000015140c1210 */ /* 0x000fe40007f5e0ff */
[----:B------:R-:W2:Y:S02]  /*0730*/  @P1 LDC.64 R2, c[0x0][0x380] ;  /* 0x0000e000ff021b82 */ /* 0x000ea40000000a00 */
[----:B------:R-:W-:-:S06]  /*0740*/  @P1 IADD3.X R14, PT, PT, RZ, RZ, RZ, P2, !PT ;  /* 0x000000ffff0e1210 */ /* 0x000fcc00017fe4ff */
[----:B------:R-:W3:Y:S01]  /*0750*/  LDC.64 R4, c[0x0][0x380] ;  /* 0x0000e000ff047b82 */ /* 0x000ee20000000a00 */
[----:B0-----:R-:W-:-:S04]  /*0760*/  @P1 IMAD.WIDE.U32 R10, R13, 0x4, R10 ;  /* 0x000000040d0a1825 */ /* 0x001fc800078e000a */
[C---:B------:R-:W-:Y:S01]  /*0770*/  @P1 IMAD R13, R21.reuse, R17, R0 ;  /* 0x00000011150d1224 */ /* 0x040fe200078e0200 */
[----:B------:R-:W-:Y:S01]  /*0780*/  @P1 IADD3 R21, PT, PT, R21, 0x2, RZ ;  /* 0x0000000215151810 */ /* 0x000fe20007ffe0ff */
[----:B------:R-:W4:Y:S01]  /*0790*/  @P1 LDG.E R11, desc[UR4][R10.64] ;  /* 0x000000040a0b1981 */ /* 0x000f22000c1e1900 */
[----:B------:R-:W0:Y:S01]  /*07a0*/  LDC.64 R6, c[0x0][0x388] ;  /* 0x0000e200ff067b82 */ /* 0x000e220000000a00 */
[----:B-1----:R-:W-:Y:S01]  /*07b0*/  @P1 IMAD.WIDE R8, R13, 0x4, R8 ;  /* 0x000000040d081825 */ /* 0x002fe200078e0208 */
[----:B------:R-:W-:Y:S02]  /*07c0*/  @!P0 IADD3 R15, PT, PT, R20, R21, RZ ;  /* 0x00000015140f8210 */ /* 0x000fe40007ffe0ff */
[----:B--2---:R-:W-:Y:S01]  /*07d0*/  @P1 LEA R2, P2, R12, R2, 0x2 ;  /* 0x000000020c021211 */ /* 0x004fe200078410ff */
[----:B------:R-:W-:-:S03]  /*07e0*/  @!P0 IMAD R21, R21, R17, R0 ;  /* 0x0000001115158224 */ /* 0x000fc600078e0200 */
[----:B------:R-:W-:Y:S01]  /*07f0*/  @P1 LEA.HI.X R3, R12, R3, R14, 0x2, P2 ;  /* 0x000000030c031211 */ /* 0x000fe200010f140e */
[----:B------:R-:W-:Y:S01]  /*0800*/  @P1 IMAD.WIDE R12, R17, 0x4, R8 ;  /* 0x00000004110c1825 */ /* 0x000fe200078e0208 */
[----:B------:R-:W4:Y:S03]  /*0810*/  @P1 LDG.E R14, desc[UR4][R8.64] ;  /* 0x00000004080e1981 */ /* 0x000f26000c1e1900 */
[----:B---3--:R-:W-:Y:S01]  /*0820*/  @!P0 IMAD.WIDE.U32 R4, R15, 0x4, R4 ;  /* 0x000000040f048825 */ /* 0x008fe200078e0004 */
[----:B------:R-:W2:Y:S04]  /*0830*/  @P1 LDG.E R2, desc[UR4][R2.64+0x4] ;  /* 0x0000040402021981 */ /* 0x000ea8000c1e1900 */
[----:B------:R-:W2:Y:S01]  /*0840*/  @P1 LDG.E R12, desc[UR4][R12.64] ;  /* 0x000000040c0c1981 */ /* 0x000ea2000c1e1900 */
[----:B0-----:R-:W-:-:S03]  /*0850*/  @!P0 IMAD.WIDE R6, R21, 0x4, R6 ;  /* 0x0000000415068825 */ /* 0x001fc600078e0206 */
[----:B------:R-:W3:Y:S04]  /*0860*/  @!P0 LDG.E R5, desc[UR4][R4.64] ;  /* 0x0000000404058981 */ /* 0x000ee8000c1e1900 */
[----:B------:R-:W3:Y:S01]  /*0870*/  @!P0 LDG.E R6, desc[UR4][R6.64] ;  /* 0x0000000406068981 */ /* 0x000ee2000c1e1900 */
[----:B----4-:R-:W-:-:S04]  /*0880*/  @P1 FFMA R11, R11, R14, R24 ;  /* 0x0000000e0b0b1223 */ /* 0x010fc80000000018 */
[----:B--2---:R-:W-:-:S04]  /*0890*/  @P1 FFMA R24, R2, R12, R11 ;  /* 0x0000000c02181223 */ /* 0x004fc8000000000b */
[----:B---3--:R-:W-:-:S07]  /*08a0*/  @!P0 FFMA R24, R5, R6, R24 ;  /* 0x0000000605188223 */ /* 0x008fce0000000018 */
.L_x_0:
[----:B------:R-:W0:Y:S01]  /*08b0*/  LDC.64 R2, c[0x0][0x390] ;  /* 0x0000e400ff027b82 */ /* 0x000e220000000a00 */
[----:B------:R-:W-:-:S04]  /*08c0*/  IMAD R17, R16, R17, R0 ;  /* 0x0000001110117224 */ /* 0x000fc800078e0200 */
[----:B0-----:R-:W-:-:S05]  /*08d0*/  IMAD.WIDE R2, R17, 0x4, R2 ;  /* 0x0000000411027825 */ /* 0x001fca00078e0202 */
[----:B------:R-:W-:Y:S01]  /*08e0*/  STG.E desc[UR4][R2.64], R24 ;  /* 0x0000001802007986 */ /* 0x000fe2000c101904 */
[----:B------:R-:W-:Y:S05]  /*08f0*/  EXIT ;  /* 0x000000000000794d */ /* 0x000fea0003800000 */
.L_x_4:
[----:B------:R-:W-:-:S00]  /*0900*/  BRA `(.L_x_4) ;  /* 0xfffffffc00fc7947 */ /* 0x000fc0000383ffff */
[----:B------:R-:W-:-:S00]  /*0910*/  NOP ;  /* 0x0000000000007918 */ /* 0x000fc00000000000 */
        /* <DEDUP_REMOVED lines=14> */
.L_x_5:


//--------------------- .nv.shared.reserved.0     --------------------------
	.section	.nv.shared.reserved.0,"aw",@nobits
	.weak		__nv_reservedSMEM_offset_0_alias
	.size		__nv_reservedSMEM_offset_0_alias, 0, 64
	.other		__nv_reservedSMEM_offset_0_alias,@"STO_CUDA_RESERVED_SHARED STV_DEFAULT"
__nv_reservedSMEM_offset_0_alias:
	.zero		0
	.zero		64


//--------------------- .nv.constant0._Z12gpu_multiplyPfS_S_iiii --------------------------
	.section	.nv.constant0._Z12gpu_multiplyPfS_S_iiii,"a",@progbits
	.sectionflags	@""
	.align	4
.nv.constant0._Z12gpu_multiplyPfS_S_iiii:
	.zero		936


//--------------------- SYMBOLS --------------------------

	.type		.nv.reservedSmem.offset0,@object
	.size		.nv.reservedSmem.offset0,0x4
